//
// Generated by NVIDIA NVVM Compiler
//
// Compiler Build ID: CL-36424714
// Cuda compilation tools, release 13.0, V13.0.88
// Based on NVVM 20.0.0
//

.version 9.0
.target sm_100
.address_size 64

	// .globl	_Z16NaiveConvolutionIiEv16KernelParametersIT_E

.visible .entry _Z16NaiveConvolutionIiEv16KernelParametersIT_E(
	.param .align 8 .b8 _Z16NaiveConvolutionIiEv16KernelParametersIT_E_param_0[48]
)
{
	.reg .pred 	%p<56>;
	.reg .b32 	%r<141>;
	.reg .b64 	%rd<48>;

	ld.param.u64 	%rd9, [_Z16NaiveConvolutionIiEv16KernelParametersIT_E_param_0+32];
	ld.param.u32 	%r70, [_Z16NaiveConvolutionIiEv16KernelParametersIT_E_param_0+24];
	ld.param.v2.u32 	{%r71, %r117}, [_Z16NaiveConvolutionIiEv16KernelParametersIT_E_param_0+40];
	ld.param.u64 	%rd8, [_Z16NaiveConvolutionIiEv16KernelParametersIT_E_param_0+16];
	ld.param.u64 	%rd7, [_Z16NaiveConvolutionIiEv16KernelParametersIT_E_param_0];
	cvta.to.global.u64 	%rd1, %rd7;
	cvta.to.global.u64 	%rd2, %rd8;
	mov.u32 	%r73, %ntid.x;
	mov.u32 	%r74, %ctaid.x;
	mov.u32 	%r75, %tid.x;
	mad.lo.s32 	%r3, %r73, %r74, %r75;
	setp.ge.s32 	%p1, %r3, %r71;
	@%p1 bra 	$L__BB0_43;
	setp.lt.s32 	%p2, %r70, 1;
	@%p2 bra 	$L__BB0_42;
	shr.u32 	%r78, %r70, 1;
	not.b32 	%r79, %r78;
	add.s32 	%r5, %r3, %r79;
	add.s32 	%r6, %r71, -2;
	and.b32  	%r7, %r70, 7;
	setp.lt.u32 	%p3, %r70, 8;
	mov.b32 	%r133, 0;
	@%p3 bra 	$L__BB0_21;
	and.b32  	%r133, %r70, 2147483640;
	mov.b32 	%r115, 0;
$L__BB0_4:
	.pragma "nounroll";
	add.s32 	%r11, %r5, %r115;
	setp.lt.s32 	%p4, %r11, 0;
	setp.ge.s32 	%p5, %r11, %r6;
	mul.wide.u32 	%rd10, %r115, 4;
	add.s64 	%rd4, %rd2, %rd10;
	or.pred  	%p6, %p4, %p5;
	@%p6 bra 	$L__BB0_6;
	mul.wide.u32 	%rd11, %r11, 4;
	add.s64 	%rd12, %rd1, %rd11;
	ld.global.u32 	%r81, [%rd12];
	ld.global.u32 	%r82, [%rd4];
	mad.lo.s32 	%r117, %r82, %r81, %r117;
$L__BB0_6:
	add.s32 	%r14, %r11, 1;
	setp.lt.s32 	%p7, %r14, 0;
	setp.ge.s32 	%p8, %r14, %r6;
	or.pred  	%p9, %p7, %p8;
	@%p9 bra 	$L__BB0_8;
	mul.wide.u32 	%rd13, %r14, 4;
	add.s64 	%rd14, %rd1, %rd13;
	ld.global.u32 	%r83, [%rd14];
	ld.global.u32 	%r84, [%rd4+4];
	mad.lo.s32 	%r117, %r84, %r83, %r117;
$L__BB0_8:
	add.s32 	%r17, %r11, 2;
	setp.lt.s32 	%p10, %r17, 0;
	setp.ge.s32 	%p11, %r17, %r6;
	or.pred  	%p12, %p10, %p11;
	@%p12 bra 	$L__BB0_10;
	mul.wide.u32 	%rd15, %r17, 4;
	add.s64 	%rd16, %rd1, %rd15;
	ld.global.u32 	%r85, [%rd16];
	ld.global.u32 	%r86, [%rd4+8];
	mad.lo.s32 	%r117, %r86, %r85, %r117;
$L__BB0_10:
	add.s32 	%r20, %r11, 3;
	setp.lt.s32 	%p13, %r20, 0;
	setp.ge.s32 	%p14, %r20, %r6;
	or.pred  	%p15, %p13, %p14;
	@%p15 bra 	$L__BB0_12;
	mul.wide.u32 	%rd17, %r20, 4;
	add.s64 	%rd18, %rd1, %rd17;
	ld.global.u32 	%r87, [%rd18];
	ld.global.u32 	%r88, [%rd4+12];
	mad.lo.s32 	%r117, %r88, %r87, %r117;
$L__BB0_12:
	add.s32 	%r23, %r11, 4;
	setp.lt.s32 	%p16, %r23, 0;
	setp.ge.s32 	%p17, %r23, %r6;
	or.pred  	%p18, %p16, %p17;
	@%p18 bra 	$L__BB0_14;
	mul.wide.u32 	%rd19, %r23, 4;
	add.s64 	%rd20, %rd1, %rd19;
	ld.global.u32 	%r89, [%rd20];
	ld.global.u32 	%r90, [%rd4+16];
	mad.lo.s32 	%r117, %r90, %r89, %r117;
$L__BB0_14:
	add.s32 	%r26, %r11, 5;
	setp.lt.s32 	%p19, %r26, 0;
	setp.ge.s32 	%p20, %r26, %r6;
	or.pred  	%p21, %p19, %p20;
	@%p21 bra 	$L__BB0_16;
	mul.wide.u32 	%rd21, %r26, 4;
	add.s64 	%rd22, %rd1, %rd21;
	ld.global.u32 	%r91, [%rd22];
	ld.global.u32 	%r92, [%rd4+20];
	mad.lo.s32 	%r117, %r92, %r91, %r117;
$L__BB0_16:
	add.s32 	%r29, %r11, 6;
	setp.lt.s32 	%p22, %r29, 0;
	setp.ge.s32 	%p23, %r29, %r6;
	or.pred  	%p24, %p22, %p23;
	@%p24 bra 	$L__BB0_18;
	mul.wide.u32 	%rd23, %r29, 4;
	add.s64 	%rd24, %rd1, %rd23;
	ld.global.u32 	%r93, [%rd24];
	ld.global.u32 	%r94, [%rd4+24];
	mad.lo.s32 	%r117, %r94, %r93, %r117;
$L__BB0_18:
	add.s32 	%r32, %r11, 7;
	setp.lt.s32 	%p25, %r32, 0;
	setp.ge.s32 	%p26, %r32, %r6;
	or.pred  	%p27, %p25, %p26;
	@%p27 bra 	$L__BB0_20;
	mul.wide.u32 	%rd25, %r32, 4;
	add.s64 	%rd26, %rd1, %rd25;
	ld.global.u32 	%r95, [%rd26];
	ld.global.u32 	%r96, [%rd4+28];
	mad.lo.s32 	%r117, %r96, %r95, %r117;
$L__BB0_20:
	add.s32 	%r115, %r115, 8;
	setp.ne.s32 	%p28, %r115, %r133;
	@%p28 bra 	$L__BB0_4;
$L__BB0_21:
	setp.eq.s32 	%p29, %r7, 0;
	@%p29 bra 	$L__BB0_42;
	and.b32  	%r39, %r70, 3;
	setp.lt.u32 	%p30, %r7, 4;
	@%p30 bra 	$L__BB0_32;
	add.s32 	%r40, %r5, %r133;
	setp.lt.s32 	%p31, %r40, 0;
	setp.ge.s32 	%p32, %r40, %r6;
	mul.wide.u32 	%rd27, %r133, 4;
	add.s64 	%rd5, %rd2, %rd27;
	or.pred  	%p33, %p31, %p32;
	@%p33 bra 	$L__BB0_25;
	mul.wide.u32 	%rd28, %r40, 4;
	add.s64 	%rd29, %rd1, %rd28;
	ld.global.u32 	%r99, [%rd29];
	ld.global.u32 	%r100, [%rd5];
	mad.lo.s32 	%r117, %r100, %r99, %r117;
$L__BB0_25:
	add.s32 	%r43, %r40, 1;
	setp.lt.s32 	%p34, %r43, 0;
	setp.ge.s32 	%p35, %r43, %r6;
	or.pred  	%p36, %p34, %p35;
	@%p36 bra 	$L__BB0_27;
	mul.wide.u32 	%rd30, %r43, 4;
	add.s64 	%rd31, %rd1, %rd30;
	ld.global.u32 	%r101, [%rd31];
	ld.global.u32 	%r102, [%rd5+4];
	mad.lo.s32 	%r117, %r102, %r101, %r117;
$L__BB0_27:
	add.s32 	%r46, %r40, 2;
	setp.lt.s32 	%p37, %r46, 0;
	setp.ge.s32 	%p38, %r46, %r6;
	or.pred  	%p39, %p37, %p38;
	@%p39 bra 	$L__BB0_29;
	mul.wide.u32 	%rd32, %r46, 4;
	add.s64 	%rd33, %rd1, %rd32;
	ld.global.u32 	%r103, [%rd33];
	ld.global.u32 	%r104, [%rd5+8];
	mad.lo.s32 	%r117, %r104, %r103, %r117;
$L__BB0_29:
	add.s32 	%r49, %r40, 3;
	setp.lt.s32 	%p40, %r49, 0;
	setp.ge.s32 	%p41, %r49, %r6;
	or.pred  	%p42, %p40, %p41;
	@%p42 bra 	$L__BB0_31;
	mul.wide.u32 	%rd34, %r49, 4;
	add.s64 	%rd35, %rd1, %rd34;
	ld.global.u32 	%r105, [%rd35];
	ld.global.u32 	%r106, [%rd5+12];
	mad.lo.s32 	%r117, %r106, %r105, %r117;
$L__BB0_31:
	add.s32 	%r133, %r133, 4;
$L__BB0_32:
	setp.eq.s32 	%p43, %r39, 0;
	@%p43 bra 	$L__BB0_42;
	setp.eq.s32 	%p44, %r39, 1;
	@%p44 bra 	$L__BB0_39;
	add.s32 	%r56, %r5, %r133;
	setp.lt.s32 	%p45, %r56, 0;
	setp.ge.s32 	%p46, %r56, %r6;
	mul.wide.u32 	%rd36, %r133, 4;
	add.s64 	%rd6, %rd2, %rd36;
	or.pred  	%p47, %p45, %p46;
	@%p47 bra 	$L__BB0_36;
	mul.wide.u32 	%rd37, %r56, 4;
	add.s64 	%rd38, %rd1, %rd37;
	ld.global.u32 	%r108, [%rd38];
	ld.global.u32 	%r109, [%rd6];
	mad.lo.s32 	%r117, %r109, %r108, %r117;
$L__BB0_36:
	add.s32 	%r59, %r56, 1;
	setp.lt.s32 	%p48, %r59, 0;
	setp.ge.s32 	%p49, %r59, %r6;
	or.pred  	%p50, %p48, %p49;
	@%p50 bra 	$L__BB0_38;
	mul.wide.u32 	%rd39, %r59, 4;
	add.s64 	%rd40, %rd1, %rd39;
	ld.global.u32 	%r110, [%rd40];
	ld.global.u32 	%r111, [%rd6+4];
	mad.lo.s32 	%r117, %r111, %r110, %r117;
$L__BB0_38:
	add.s32 	%r133, %r133, 2;
$L__BB0_39:
	and.b32  	%r112, %r70, 1;
	setp.eq.b32 	%p51, %r112, 1;
	not.pred 	%p52, %p51;
	@%p52 bra 	$L__BB0_42;
	add.s32 	%r66, %r5, %r133;
	setp.lt.s32 	%p53, %r66, 0;
	setp.ge.s32 	%p54, %r66, %r6;
	or.pred  	%p55, %p53, %p54;
	@%p55 bra 	$L__BB0_42;
	mul.wide.u32 	%rd41, %r66, 4;
	add.s64 	%rd42, %rd1, %rd41;
	ld.global.u32 	%r113, [%rd42];
	mul.wide.u32 	%rd43, %r133, 4;
	add.s64 	%rd44, %rd2, %rd43;
	ld.global.u32 	%r114, [%rd44];
	mad.lo.s32 	%r117, %r114, %r113, %r117;
$L__BB0_42:
	cvta.to.global.u64 	%rd45, %rd9;
	mul.wide.s32 	%rd46, %r3, 4;
	add.s64 	%rd47, %rd45, %rd46;
	st.global.u32 	[%rd47], %r117;
$L__BB0_43:
	ret;

}
	// .globl	_Z16NaiveConvolutionIfEv16KernelParametersIT_E
.visible .entry _Z16NaiveConvolutionIfEv16KernelParametersIT_E(
	.param .align 8 .b8 _Z16NaiveConvolutionIfEv16KernelParametersIT_E_param_0[48]
)
{
	.reg .pred 	%p<56>;
	.reg .b32 	%r<47>;
	.reg .b32 	%f<95>;
	.reg .b64 	%rd<48>;

	ld.param.f32 	%f74, [_Z16NaiveConvolutionIfEv16KernelParametersIT_E_param_0+44];
	ld.param.u64 	%rd9, [_Z16NaiveConvolutionIfEv16KernelParametersIT_E_param_0+32];
	ld.param.u32 	%r32, [_Z16NaiveConvolutionIfEv16KernelParametersIT_E_param_0+24];
	ld.param.u32 	%r33, [_Z16NaiveConvolutionIfEv16KernelParametersIT_E_param_0+40];
	ld.param.u64 	%rd8, [_Z16NaiveConvolutionIfEv16KernelParametersIT_E_param_0+16];
	ld.param.u64 	%rd7, [_Z16NaiveConvolutionIfEv16KernelParametersIT_E_param_0];
	cvta.to.global.u64 	%rd1, %rd7;
	cvta.to.global.u64 	%rd2, %rd8;
	mov.u32 	%r34, %ntid.x;
	mov.u32 	%r35, %ctaid.x;
	mov.u32 	%r36, %tid.x;
	mad.lo.s32 	%r3, %r34, %r35, %r36;
	setp.ge.s32 	%p1, %r3, %r33;
	@%p1 bra 	$L__BB1_43;
	setp.lt.s32 	%p2, %r32, 1;
	@%p2 bra 	$L__BB1_42;
	shr.u32 	%r38, %r32, 1;
	not.b32 	%r39, %r38;
	add.s32 	%r4, %r3, %r39;
	add.s32 	%r5, %r33, -2;
	and.b32  	%r6, %r32, 7;
	setp.lt.u32 	%p3, %r32, 8;
	mov.b32 	%r45, 0;
	@%p3 bra 	$L__BB1_21;
	and.b32  	%r45, %r32, 2147483640;
	mov.b32 	%r43, 0;
$L__BB1_4:
	.pragma "nounroll";
	add.s32 	%r9, %r4, %r43;
	setp.lt.s32 	%p4, %r9, 0;
	setp.ge.s32 	%p5, %r9, %r5;
	mul.wide.u32 	%rd10, %r43, 4;
	add.s64 	%rd4, %rd2, %rd10;
	or.pred  	%p6, %p4, %p5;
	@%p6 bra 	$L__BB1_6;
	mul.wide.u32 	%rd11, %r9, 4;
	add.s64 	%rd12, %rd1, %rd11;
	ld.global.f32 	%f41, [%rd12];
	ld.global.f32 	%f42, [%rd4];
	fma.rn.f32 	%f74, %f41, %f42, %f74;
$L__BB1_6:
	add.s32 	%r10, %r9, 1;
	setp.lt.s32 	%p7, %r10, 0;
	setp.ge.s32 	%p8, %r10, %r5;
	or.pred  	%p9, %p7, %p8;
	@%p9 bra 	$L__BB1_8;
	mul.wide.u32 	%rd13, %r10, 4;
	add.s64 	%rd14, %rd1, %rd13;
	ld.global.f32 	%f43, [%rd14];
	ld.global.f32 	%f44, [%rd4+4];
	fma.rn.f32 	%f74, %f43, %f44, %f74;
$L__BB1_8:
	add.s32 	%r11, %r9, 2;
	setp.lt.s32 	%p10, %r11, 0;
	setp.ge.s32 	%p11, %r11, %r5;
	or.pred  	%p12, %p10, %p11;
	@%p12 bra 	$L__BB1_10;
	mul.wide.u32 	%rd15, %r11, 4;
	add.s64 	%rd16, %rd1, %rd15;
	ld.global.f32 	%f45, [%rd16];
	ld.global.f32 	%f46, [%rd4+8];
	fma.rn.f32 	%f74, %f45, %f46, %f74;
$L__BB1_10:
	add.s32 	%r12, %r9, 3;
	setp.lt.s32 	%p13, %r12, 0;
	setp.ge.s32 	%p14, %r12, %r5;
	or.pred  	%p15, %p13, %p14;
	@%p15 bra 	$L__BB1_12;
	mul.wide.u32 	%rd17, %r12, 4;
	add.s64 	%rd18, %rd1, %rd17;
	ld.global.f32 	%f47, [%rd18];
	ld.global.f32 	%f48, [%rd4+12];
	fma.rn.f32 	%f74, %f47, %f48, %f74;
$L__BB1_12:
	add.s32 	%r13, %r9, 4;
	setp.lt.s32 	%p16, %r13, 0;
	setp.ge.s32 	%p17, %r13, %r5;
	or.pred  	%p18, %p16, %p17;
	@%p18 bra 	$L__BB1_14;
	mul.wide.u32 	%rd19, %r13, 4;
	add.s64 	%rd20, %rd1, %rd19;
	ld.global.f32 	%f49, [%rd20];
	ld.global.f32 	%f50, [%rd4+16];
	fma.rn.f32 	%f74, %f49, %f50, %f74;
$L__BB1_14:
	add.s32 	%r14, %r9, 5;
	setp.lt.s32 	%p19, %r14, 0;
	setp.ge.s32 	%p20, %r14, %r5;
	or.pred  	%p21, %p19, %p20;
	@%p21 bra 	$L__BB1_16;
	mul.wide.u32 	%rd21, %r14, 4;
	add.s64 	%rd22, %rd1, %rd21;
	ld.global.f32 	%f51, [%rd22];
	ld.global.f32 	%f52, [%rd4+20];
	fma.rn.f32 	%f74, %f51, %f52, %f74;
$L__BB1_16:
	add.s32 	%r15, %r9, 6;
	setp.lt.s32 	%p22, %r15, 0;
	setp.ge.s32 	%p23, %r15, %r5;
	or.pred  	%p24, %p22, %p23;
	@%p24 bra 	$L__BB1_18;
	mul.wide.u32 	%rd23, %r15, 4;
	add.s64 	%rd24, %rd1, %rd23;
	ld.global.f32 	%f53, [%rd24];
	ld.global.f32 	%f54, [%rd4+24];
	fma.rn.f32 	%f74, %f53, %f54, %f74;
$L__BB1_18:
	add.s32 	%r16, %r9, 7;
	setp.lt.s32 	%p25, %r16, 0;
	setp.ge.s32 	%p26, %r16, %r5;
	or.pred  	%p27, %p25, %p26;
	@%p27 bra 	$L__BB1_20;
	mul.wide.u32 	%rd25, %r16, 4;
	add.s64 	%rd26, %rd1, %rd25;
	ld.global.f32 	%f55, [%rd26];
	ld.global.f32 	%f56, [%rd4+28];
	fma.rn.f32 	%f74, %f55, %f56, %f74;
$L__BB1_20:
	add.s32 	%r43, %r43, 8;
	setp.ne.s32 	%p28, %r43, %r45;
	@%p28 bra 	$L__BB1_4;
$L__BB1_21:
	setp.eq.s32 	%p29, %r6, 0;
	@%p29 bra 	$L__BB1_42;
	and.b32  	%r19, %r32, 3;
	setp.lt.u32 	%p30, %r6, 4;
	@%p30 bra 	$L__BB1_32;
	add.s32 	%r20, %r4, %r45;
	setp.lt.s32 	%p31, %r20, 0;
	setp.ge.s32 	%p32, %r20, %r5;
	mul.wide.u32 	%rd27, %r45, 4;
	add.s64 	%rd5, %rd2, %rd27;
	or.pred  	%p33, %p31, %p32;
	@%p33 bra 	$L__BB1_25;
	mul.wide.u32 	%rd28, %r20, 4;
	add.s64 	%rd29, %rd1, %rd28;
	ld.global.f32 	%f58, [%rd29];
	ld.global.f32 	%f59, [%rd5];
	fma.rn.f32 	%f74, %f58, %f59, %f74;
$L__BB1_25:
	add.s32 	%r21, %r20, 1;
	setp.lt.s32 	%p34, %r21, 0;
	setp.ge.s32 	%p35, %r21, %r5;
	or.pred  	%p36, %p34, %p35;
	@%p36 bra 	$L__BB1_27;
	mul.wide.u32 	%rd30, %r21, 4;
	add.s64 	%rd31, %rd1, %rd30;
	ld.global.f32 	%f60, [%rd31];
	ld.global.f32 	%f61, [%rd5+4];
	fma.rn.f32 	%f74, %f60, %f61, %f74;
$L__BB1_27:
	add.s32 	%r22, %r20, 2;
	setp.lt.s32 	%p37, %r22, 0;
	setp.ge.s32 	%p38, %r22, %r5;
	or.pred  	%p39, %p37, %p38;
	@%p39 bra 	$L__BB1_29;
	mul.wide.u32 	%rd32, %r22, 4;
	add.s64 	%rd33, %rd1, %rd32;
	ld.global.f32 	%f62, [%rd33];
	ld.global.f32 	%f63, [%rd5+8];
	fma.rn.f32 	%f74, %f62, %f63, %f74;
$L__BB1_29:
	add.s32 	%r23, %r20, 3;
	setp.lt.s32 	%p40, %r23, 0;
	setp.ge.s32 	%p41, %r23, %r5;
	or.pred  	%p42, %p40, %p41;
	@%p42 bra 	$L__BB1_31;
	mul.wide.u32 	%rd34, %r23, 4;
	add.s64 	%rd35, %rd1, %rd34;
	ld.global.f32 	%f64, [%rd35];
	ld.global.f32 	%f65, [%rd5+12];
	fma.rn.f32 	%f74, %f64, %f65, %f74;
$L__BB1_31:
	add.s32 	%r45, %r45, 4;
$L__BB1_32:
	setp.eq.s32 	%p43, %r19, 0;
	@%p43 bra 	$L__BB1_42;
	setp.eq.s32 	%p44, %r19, 1;
	@%p44 bra 	$L__BB1_39;
	add.s32 	%r26, %r4, %r45;
	setp.lt.s32 	%p45, %r26, 0;
	setp.ge.s32 	%p46, %r26, %r5;
	mul.wide.u32 	%rd36, %r45, 4;
	add.s64 	%rd6, %rd2, %rd36;
	or.pred  	%p47, %p45, %p46;
	@%p47 bra 	$L__BB1_36;
	mul.wide.u32 	%rd37, %r26, 4;
	add.s64 	%rd38, %rd1, %rd37;
	ld.global.f32 	%f67, [%rd38];
	ld.global.f32 	%f68, [%rd6];
	fma.rn.f32 	%f74, %f67, %f68, %f74;
$L__BB1_36:
	add.s32 	%r27, %r26, 1;
	setp.lt.s32 	%p48, %r27, 0;
	setp.ge.s32 	%p49, %r27, %r5;
	or.pred  	%p50, %p48, %p49;
	@%p50 bra 	$L__BB1_38;
	mul.wide.u32 	%rd39, %r27, 4;
	add.s64 	%rd40, %rd1, %rd39;
	ld.global.f32 	%f69, [%rd40];
	ld.global.f32 	%f70, [%rd6+4];
	fma.rn.f32 	%f74, %f69, %f70, %f74;
$L__BB1_38:
	add.s32 	%r45, %r45, 2;
$L__BB1_39:
	and.b32  	%r42, %r32, 1;
	setp.eq.b32 	%p51, %r42, 1;
	not.pred 	%p52, %p51;
	@%p52 bra 	$L__BB1_42;
	add.s32 	%r30, %r4, %r45;
	setp.lt.s32 	%p53, %r30, 0;
	setp.ge.s32 	%p54, %r30, %r5;
	or.pred  	%p55, %p53, %p54;
	@%p55 bra 	$L__BB1_42;
	mul.wide.u32 	%rd41, %r30, 4;
	add.s64 	%rd42, %rd1, %rd41;
	ld.global.f32 	%f71, [%rd42];
	mul.wide.u32 	%rd43, %r45, 4;
	add.s64 	%rd44, %rd2, %rd43;
	ld.global.f32 	%f72, [%rd44];
	fma.rn.f32 	%f74, %f71, %f72, %f74;
$L__BB1_42:
	cvta.to.global.u64 	%rd45, %rd9;
	mul.wide.s32 	%rd46, %r3, 4;
	add.s64 	%rd47, %rd45, %rd46;
	st.global.f32 	[%rd47], %f74;
$L__BB1_43:
	ret;

}


// ===== COMPILED SASS (sm_100) =====

	.target	sm_100

	.elftype	@"ET_EXEC"


//--------------------- .note.nv.tkinfo           --------------------------
	.section	.note.nv.tkinfo,"",@"SHT_NOTE"
	.sectionflags	@"SHF_NOTE_NV_TKINFO"
	.tkinfo
        /*0018*/ 	.word	0x00000002
        /*0030*/ 	.string	""
        /*0030*/ 	.string	"ptxas"
        /*0030*/ 	.string	"Cuda compilation tools, release 13.0, V13.0.88"
        /*0030*/ 	.string	"Build cuda_13.0.r13.0/compiler.36424714_0"
        /*0030*/ 	.string	"-arch sm_100 -m 64 "



//--------------------- .note.nv.cuinfo           --------------------------
	.section	.note.nv.cuinfo,"",@"SHT_NOTE"
	.sectionflags	@"SHF_NOTE_NV_CUINFO"
        /*0018*/ 	.short	0x0002
        /*001a*/ 	.short	0x0064
        /*001c*/ 	.short	0x0082
	.zero		2


//--------------------- .nv.info                  --------------------------
	.section	.nv.info,"",@"SHT_CUDA_INFO"
	.align	4


	//----- nvinfo : EIATTR_REGCOUNT
	.align		4
        /*0000*/ 	.byte	0x04, 0x2f
        /*0002*/ 	.short	(.L_1 - .L_0)
	.align		4
.L_0:
        /*0004*/ 	.word	index@(_Z16NaiveConvolutionIiEv16KernelParametersIT_E)
        /*0008*/ 	.word	0x00000020


	//----- nvinfo : EIATTR_FRAME_SIZE
	.align		4
.L_1:
        /*000c*/ 	.byte	0x04, 0x11
        /*000e*/ 	.short	(.L_3 - .L_2)
	.align		4
.L_2:
        /*0010*/ 	.word	index@(_Z16NaiveConvolutionIiEv16KernelParametersIT_E)
        /*0014*/ 	.word	0x00000000


	//----- nvinfo : EIATTR_REGCOUNT
	.align		4
.L_3:
        /*0018*/ 	.byte	0x04, 0x2f
        /*001a*/ 	.short	(.L_5 - .L_4)
	.align		4
.L_4:
        /*001c*/ 	.word	index@(_Z16NaiveConvolutionIfEv16KernelParametersIT_E)
        /*0020*/ 	.word	0x00000020


	//----- nvinfo : EIATTR_FRAME_SIZE
	.align		4
.L_5:
        /*0024*/ 	.byte	0x04, 0x11
        /*0026*/ 	.short	(.L_7 - .L_6)
	.align		4
.L_6:
        /*0028*/ 	.word	index@(_Z16NaiveConvolutionIfEv16KernelParametersIT_E)
        /*002c*/ 	.word	0x00000000


	//----- nvinfo : EIATTR_MIN_STACK_SIZE
	.align		4
.L_7:
        /*0030*/ 	.byte	0x04, 0x12
        /*0032*/ 	.short	(.L_9 - .L_8)
	.align		4
.L_8:
        /*0034*/ 	.word	index@(_Z16NaiveConvolutionIfEv16KernelParametersIT_E)
        /*0038*/ 	.word	0x00000000


	//----- nvinfo : EIATTR_MIN_STACK_SIZE
	.align		4
.L_9:
        /*003c*/ 	.byte	0x04, 0x12
        /*003e*/ 	.short	(.L_11 - .L_10)
	.align		4
.L_10:
        /*0040*/ 	.word	index@(_Z16NaiveConvolutionIiEv16KernelParametersIT_E)
        /*0044*/ 	.word	0x00000000
.L_11:


//--------------------- .nv.compat                --------------------------
	.section	.nv.compat,"",@"SHT_CUDA_COMPAT_INFO"
	.align	4
        /*0000*/ 	.byte	0x02, 0x09, 0x00, 0x00, 0x02, 0x02, 0x01, 0x00, 0x02, 0x05, 0x05, 0x00, 0x03, 0x07, 0x01, 0x01
        /*0010*/ 	.byte	0x02, 0x03, 0x00, 0x00, 0x02, 0x06, 0x01, 0x00, 0x04, 0x0b, 0x08, 0x00, 0x09, 0x00, 0x00, 0x00
        /*0020*/ 	.byte	0x00, 0x00, 0x00, 0x00


//--------------------- .nv.info._Z16NaiveConvolutionIfEv16KernelParametersIT_E --------------------------
	.section	.nv.info._Z16NaiveConvolutionIfEv16KernelParametersIT_E,"",@"SHT_CUDA_INFO"
	.sectionflags	@""
	.align	4


	//----- nvinfo : EIATTR_CUDA_API_VERSION
	.align		4
        /*0000*/ 	.byte	0x04, 0x37
        /*0002*/ 	.short	(.L_13 - .L_12)
.L_12:
        /*0004*/ 	.word	0x00000082


	//----- nvinfo : EIATTR_KPARAM_INFO
	.align		4
.L_13:
        /*0008*/ 	.byte	0x04, 0x17
        /*000a*/ 	.short	(.L_15 - .L_14)
.L_14:
        /*000c*/ 	.word	0x00000000
        /*0010*/ 	.short	0x0000
        /*0012*/ 	.short	0x0000
        /*0014*/ 	.byte	0x00, 0xf0, 0xc1, 0x00


	//----- nvinfo : EIATTR_SPARSE_MMA_MASK
	.align		4
.L_15:
        /*0018*/ 	.byte	0x03, 0x50
        /*001a*/ 	.short	0x0000


	//----- nvinfo : EIATTR_MAXREG_COUNT
	.align		4
        /*001c*/ 	.byte	0x03, 0x1b
        /*001e*/ 	.short	0x00ff


	//----- nvinfo : EIATTR_MERCURY_ISA_VERSION
	.align		4
        /*0020*/ 	.byte	0x03, 0x5f
        /*0022*/ 	.short	0x0101


	//----- nvinfo : EIATTR_VRC_CTA_INIT_COUNT
	.align		4
        /*0024*/ 	.byte	0x02, 0x4a
	.zero		1
	.zero		1


	//----- nvinfo : EIATTR_EXIT_INSTR_OFFSETS
	.align		4
        /*0028*/ 	.byte	0x04, 0x1c
        /*002a*/ 	.short	(.L_17 - .L_16)


	//   ....[0]....
.L_16:
        /*002c*/ 	.word	0x00000070


	//   ....[1]....
        /*0030*/ 	.word	0x00000b10


	//----- nvinfo : EIATTR_CRS_STACK_SIZE
	.align		4
.L_17:
        /*0034*/ 	.byte	0x04, 0x1e
        /*0036*/ 	.short	(.L_19 - .L_18)
.L_18:
        /*0038*/ 	.word	0x00000000


	//----- nvinfo : EIATTR_CBANK_PARAM_SIZE
	.align		4
.L_19:
        /*003c*/ 	.byte	0x03, 0x19
        /*003e*/ 	.short	0x0030


	//----- nvinfo : EIATTR_PARAM_CBANK
	.align		4
        /*0040*/ 	.byte	0x04, 0x0a
        /*0042*/ 	.short	(.L_21 - .L_20)
	.align		4
.L_20:
        /*0044*/ 	.word	index@(.nv.constant0._Z16NaiveConvolutionIfEv16KernelParametersIT_E)
        /*0048*/ 	.short	0x0380
        /*004a*/ 	.short	0x0030


	//----- nvinfo : EIATTR_SW_WAR
	.align		4
.L_21:
        /*004c*/ 	.byte	0x04, 0x36
        /*004e*/ 	.short	(.L_23 - .L_22)
.L_22:
        /*0050*/ 	.word	0x00000008
.L_23:


//--------------------- .nv.info._Z16NaiveConvolutionIiEv16KernelParametersIT_E --------------------------
	.section	.nv.info._Z16NaiveConvolutionIiEv16KernelParametersIT_E,"",@"SHT_CUDA_INFO"
	.sectionflags	@""
	.align	4


	//----- nvinfo : EIATTR_CUDA_API_VERSION
	.align		4
        /*0000*/ 	.byte	0x04, 0x37
        /*0002*/ 	.short	(.L_25 - .L_24)
.L_24:
        /*0004*/ 	.word	0x00000082


	//----- nvinfo : EIATTR_KPARAM_INFO
	.align		4
.L_25:
        /*0008*/ 	.byte	0x04, 0x17
        /*000a*/ 	.short	(.L_27 - .L_26)
.L_26:
        /*000c*/ 	.word	0x00000000
        /*0010*/ 	.short	0x0000
        /*0012*/ 	.short	0x0000
        /*0014*/ 	.byte	0x00, 0xf0, 0xc1, 0x00


	//----- nvinfo : EIATTR_SPARSE_MMA_MASK
	.align		4
.L_27:
        /*0018*/ 	.byte	0x03, 0x50
        /*001a*/ 	.short	0x0000


	//----- nvinfo : EIATTR_MAXREG_COUNT
	.align		4
        /*001c*/ 	.byte	0x03, 0x1b
        /*001e*/ 	.short	0x00ff


	//----- nvinfo : EIATTR_MERCURY_ISA_VERSION
	.align		4
        /*0020*/ 	.byte	0x03, 0x5f
        /*0022*/ 	.short	0x0101


	//----- nvinfo : EIATTR_VRC_CTA_INIT_COUNT
	.align		4
        /*0024*/ 	.byte	0x02, 0x4a
	.zero		1
	.zero		1


	//----- nvinfo : EIATTR_EXIT_INSTR_OFFSETS
	.align		4
        /*0028*/ 	.byte	0x04, 0x1c
        /*002a*/ 	.short	(.L_29 - .L_28)


	//   ....[0]....
.L_28:
        /*002c*/ 	.word	0x00000070


	//   ....[1]....
        /*0030*/ 	.word	0x00000b10


	//----- nvinfo : EIATTR_CRS_STACK_SIZE
	.align		4
.L_29:
        /*0034*/ 	.byte	0x04, 0x1e
        /*0036*/ 	.short	(.L_31 - .L_30)
.L_30:
        /*0038*/ 	.word	0x00000000


	//----- nvinfo : EIATTR_CBANK_PARAM_SIZE
	.align		4
.L_31:
        /*003c*/ 	.byte	0x03, 0x19
        /*003e*/ 	.short	0x0030


	//----- nvinfo : EIATTR_PARAM_CBANK
	.align		4
        /*0040*/ 	.byte	0x04, 0x0a
        /*0042*/ 	.short	(.L_33 - .L_32)
	.align		4
.L_32:
        /*0044*/ 	.word	index@(.nv.constant0._Z16NaiveConvolutionIiEv16KernelParametersIT_E)
        /*0048*/ 	.short	0x0380
        /*004a*/ 	.short	0x0030


	//----- nvinfo : EIATTR_SW_WAR
	.align		4
.L_33:
        /*004c*/ 	.byte	0x04, 0x36
        /*004e*/ 	.short	(.L_35 - .L_34)
.L_34:
        /*0050*/ 	.word	0x00000008
.L_35:


//--------------------- .nv.callgraph             --------------------------
	.section	.nv.callgraph,"",@"SHT_CUDA_CALLGRAPH"
	.align	4
	.sectionentsize	8
	.align		4
        /*0000*/ 	.word	0x00000000
	.align		4
        /*0004*/ 	.word	0xffffffff
	.align		4
        /*0008*/ 	.word	0x00000000
	.align		4
        /*000c*/ 	.word	0xfffffffe
	.align		4
        /*0010*/ 	.word	0x00000000
	.align		4
        /*0014*/ 	.word	0xfffffffd
	.align		4
        /*0018*/ 	.word	0x00000000
	.align		4
        /*001c*/ 	.word	0xfffffffc


//--------------------- .text._Z16NaiveConvolutionIfEv16KernelParametersIT_E --------------------------
	.section	.text._Z16NaiveConvolutionIfEv16KernelParametersIT_E,"ax",@progbits
	.align	128
        .global         _Z16NaiveConvolutionIfEv16KernelParametersIT_E
        .type           _Z16NaiveConvolutionIfEv16KernelParametersIT_E,@function
        .size           _Z16NaiveConvolutionIfEv16KernelParametersIT_E,(.L_x_14 - _Z16NaiveConvolutionIfEv16KernelParametersIT_E)
        .other          _Z16NaiveConvolutionIfEv16KernelParametersIT_E,@"STO_CUDA_ENTRY STV_DEFAULT"
_Z16NaiveConvolutionIfEv16KernelParametersIT_E:
.text._Z16NaiveConvolutionIfEv16KernelParametersIT_E:
[----:B------:R-:W-:Y:S01]  /*0000*/  LDC R1, c[0x0][0x37c] ;  /* 0x0000df00ff017b82 */ /* 0x000fe20000000800 */
[----:B------:R-:W0:Y:S01]  /*0010*/  S2R R2, SR_CTAID.X ;  /* 0x0000000000027919 */ /* 0x000e220000002500 */
[----:B------:R-:W0:Y:S01]  /*0020*/  LDCU UR4, c[0x0][0x360] ;  /* 0x00006c00ff0477ac */ /* 0x000e220008000800 */
[----:B------:R-:W0:Y:S01]  /*0030*/  S2R R3, SR_TID.X ;  /* 0x0000000000037919 */ /* 0x000e220000002100 */
[----:B------:R-:W1:Y:S01]  /*0040*/  LDCU UR10, c[0x0][0x3a8] ;  /* 0x00007500ff0a77ac */ /* 0x000e620008000800 */
[----:B0-----:R-:W-:-:S05]  /*0050*/  IMAD R2, R2, UR4, R3 ;  /* 0x0000000402027c24 */ /* 0x001fca000f8e0203 */
[----:B-1----:R-:W-:-:S13]  /*0060*/  ISETP.GE.AND P0, PT, R2, UR10, PT ;  /* 0x0000000a02007c0c */ /* 0x002fda000bf06270 */
[----:B------:R-:W-:Y:S05]  /*0070*/  @P0 EXIT ;  /* 0x000000000000094d */ /* 0x000fea0003800000 */
[----:B------:R-:W0:Y:S01]  /*0080*/  LDCU UR5, c[0x0][0x398] ;  /* 0x00007300ff0577ac */ /* 0x000e220008000800 */
[----:B------:R-:W1:Y:S01]  /*0090*/  LDCU UR4, c[0x0][0x3ac] ;  /* 0x00007580ff0477ac */ /* 0x000e620008000800 */
[----:B------:R-:W2:Y:S01]  /*00a0*/  LDCU.64 UR8, c[0x0][0x358] ;  /* 0x00006b00ff0877ac */ /* 0x000ea20008000a00 */
[----:B0-----:R-:W-:Y:S01]  /*00b0*/  UISETP.GE.AND UP0, UPT, UR5, 0x1, UPT ;  /* 0x000000010500788c */ /* 0x001fe2000bf06270 */
[----:B-1----:R-:W-:-:S08]  /*00c0*/  MOV R0, UR4 ;  /* 0x0000000400007c02 */ /* 0x002fd00008000f00 */
[----:B--2---:R-:W-:Y:S05]  /*00d0*/  BRA.U !UP0, `(.L_x_0) ;  /* 0x0000000908807547 */ /* 0x004fea000b800000 */
[----:B------:R-:W-:Y:S01]  /*00e0*/  UISETP.GE.U32.AND UP0, UPT, UR5, 0x8, UPT ;  /* 0x000000080500788c */ /* 0x000fe2000bf06070 */
[----:B------:R-:W-:Y:S01]  /*00f0*/  IMAD.MOV.U32 R3, RZ, RZ, RZ ;  /* 0x000000ffff037224 */ /* 0x000fe200078e00ff */
[----:B------:R-:W-:Y:S02]  /*0100*/  USHF.R.U32.HI UR4, URZ, 0x1, UR5 ;  /* 0x00000001ff047899 */ /* 0x000fe40008011605 */
[----:B------:R-:W-:Y:S02]  /*0110*/  ULOP3.LUT UR7, UR5, 0x7, URZ, 0xc0, !UPT ;  /* 0x0000000705077892 */ /* 0x000fe4000f8ec0ff */
[----:B------:R-:W-:Y:S02]  /*0120*/  ULOP3.LUT UR4, URZ, UR4, URZ, 0x33, !UPT ;  /* 0x00000004ff047292 */ /* 0x000fe4000f8e33ff */
[----:B------:R-:W-:Y:S02]  /*0130*/  UISETP.NE.AND UP1, UPT, UR7, URZ, UPT ;  /* 0x000000ff0700728c */ /* 0x000fe4000bf25270 */
[----:B------:R-:W-:-:S02]  /*0140*/  UIADD3 UR6, UPT, UPT, UR10, -0x2, URZ ;  /* 0xfffffffe0a067890 */ /* 0x000fc4000fffe0ff */
[----:B------:R-:W-:Y:S01]  /*0150*/  IADD3 R4, PT, PT, R2, UR4, RZ ;  /* 0x0000000402047c10 */ /* 0x000fe2000fffe0ff */
[----:B------:R-:W-:Y:S09]  /*0160*/  BRA.U !UP0, `(.L_x_1) ;  /* 0x0000000508207547 */ /* 0x000ff2000b800000 */
[----:B------:R-:W-:Y:S01]  /*0170*/  ULOP3.LUT UR4, UR5, 0x7ffffff8, URZ, 0xc0, !UPT ;  /* 0x7ffffff805047892 */ /* 0x000fe2000f8ec0ff */
[----:B------:R-:W-:-:S05]  /*0180*/  IMAD.MOV.U32 R7, RZ, RZ, RZ ;  /* 0x000000ffff077224 */ /* 0x000fca00078e00ff */
[----:B------:R-:W-:-:S07]  /*0190*/  MOV R3, UR4 ;  /* 0x0000000400037c02 */ /* 0x000fce0008000f00 */
.L_x_2:
[----:B------:R-:W-:Y:S01]  /*01a0*/  IMAD.IADD R29, R4, 0x1, R7 ;  /* 0x00000001041d7824 */ /* 0x000fe200078e0207 */
[----:B------:R-:W0:Y:S04]  /*01b0*/  LDC.64 R14, c[0x0][0x390] ;  /* 0x0000e400ff0e7b82 */ /* 0x000e280000000a00 */
[----:B------:R-:W-:-:S04]  /*01c0*/  ISETP.GE.AND P4, PT, R29, UR6, PT ;  /* 0x000000061d007c0c */ /* 0x000fc8000bf86270 */
[----:B------:R-:W-:-:S13]  /*01d0*/  ISETP.LT.OR P4, PT, R29, RZ, P4 ;  /* 0x000000ff1d00720c */ /* 0x000fda0002781670 */
[----:B------:R-:W1:Y:S01]  /*01e0*/  @!P4 LDC.64 R8, c[0x0][0x380] ;  /* 0x0000e000ff08cb82 */ /* 0x000e620000000a00 */
[----:B0-----:R-:W-:-:S05]  /*01f0*/  IMAD.WIDE.U32 R14, R7, 0x4, R14 ;  /* 0x00000004070e7825 */ /* 0x001fca00078e000e */
[----:B------:R-:W2:Y:S01]  /*0200*/  @!P4 LDG.E R10, desc[UR8][R14.64] ;  /* 0x000000080e0ac981 */ /* 0x000ea2000c1e1900 */
[----:B-1----:R-:W-:-:S06]  /*0210*/  @!P4 IMAD.WIDE.U32 R8, R29, 0x4, R8 ;  /* 0x000000041d08c825 */ /* 0x002fcc00078e0008 */
[----:B------:R-:W2:Y:S01]  /*0220*/  @!P4 LDG.E R9, desc[UR8][R8.64] ;  /* 0x000000080809c981 */ /* 0x000ea2000c1e1900 */
[----:B------:R-:W-:-:S04]  /*0230*/  IADD3 R19, PT, PT, R29, 0x1, RZ ;  /* 0x000000011d137810 */ /* 0x000fc80007ffe0ff */
[----:B------:R-:W-:Y:S01]  /*0240*/  ISETP.GE.AND P0, PT, R19, UR6, PT ;  /* 0x0000000613007c0c */ /* 0x000fe2000bf06270 */
[----:B------:R-:W-:-:S03]  /*0250*/  VIADD R24, R29, 0x2 ;  /* 0x000000021d187836 */ /* 0x000fc60000000000 */
[----:B------:R-:W-:Y:S02]  /*0260*/  ISETP.LT.OR P0, PT, R19, RZ, P0 ;  /* 0x000000ff1300720c */ /* 0x000fe40000701670 */
[C---:B------:R-:W-:Y:S02]  /*0270*/  IADD3 R25, PT, PT, R29.reuse, 0x3, RZ ;  /* 0x000000031d197810 */ /* 0x040fe40007ffe0ff */
[C---:B------:R-:W-:Y:S01]  /*0280*/  ISETP.GE.AND P3, PT, R24.reuse, UR6, PT ;  /* 0x0000000618007c0c */ /* 0x040fe2000bf66270 */
[----:B------:R-:W-:Y:S01]  /*0290*/  VIADD R5, R29, 0x4 ;  /* 0x000000041d057836 */ /* 0x000fe20000000000 */
[C---:B------:R-:W-:Y:S02]  /*02a0*/  ISETP.GE.AND P2, PT, R25.reuse, UR6, PT ;  /* 0x0000000619007c0c */ /* 0x040fe4000bf46270 */
[----:B------:R-:W-:Y:S02]  /*02b0*/  ISETP.LT.OR P3, PT, R24, RZ, P3 ;  /* 0x000000ff1800720c */ /* 0x000fe40001f61670 */
[----:B------:R-:W-:-:S02]  /*02c0*/  ISETP.LT.OR P2, PT, R25, RZ, P2 ;  /* 0x000000ff1900720c */ /* 0x000fc40001741670 */
[----:B------:R-:W-:Y:S01]  /*02d0*/  IADD3 R6, PT, PT, R29, 0x5, RZ ;  /* 0x000000051d067810 */ /* 0x000fe20007ffe0ff */
[----:B------:R-:W0:Y:S01]  /*02e0*/  @!P0 LDC.64 R22, c[0x0][0x380] ;  /* 0x0000e000ff168b82 */ /* 0x000e220000000a00 */
[----:B------:R-:W-:Y:S01]  /*02f0*/  ISETP.GE.AND P1, PT, R5, UR6, PT ;  /* 0x0000000605007c0c */ /* 0x000fe2000bf26270 */
[----:B------:R-:W-:Y:S01]  /*0300*/  VIADD R27, R29, 0x6 ;  /* 0x000000061d1b7836 */ /* 0x000fe20000000000 */
[C---:B------:R-:W-:Y:S02]  /*0310*/  ISETP.GE.AND P5, PT, R6.reuse, UR6, PT ;  /* 0x0000000606007c0c */ /* 0x040fe4000bfa6270 */
[----:B------:R-:W-:Y:S02]  /*0320*/  ISETP.LT.OR P1, PT, R5, RZ, P1 ;  /* 0x000000ff0500720c */ /* 0x000fe40000f21670 */
[----:B------:R-:W-:Y:S01]  /*0330*/  IADD3 R29, PT, PT, R29, 0x7, RZ ;  /* 0x000000071d1d7810 */ /* 0x000fe20007ffe0ff */
[----:B------:R-:W1:Y:S01]  /*0340*/  @!P3 LDC.64 R12, c[0x0][0x380] ;  /* 0x0000e000ff0cbb82 */ /* 0x000e620000000a00 */
[----:B------:R-:W-:-:S02]  /*0350*/  ISETP.LT.OR P5, PT, R6, RZ, P5 ;  /* 0x000000ff0600720c */ /* 0x000fc40002fa1670 */
[----:B------:R-:W-:-:S04]  /*0360*/  ISETP.GE.AND P6, PT, R29, UR6, PT ;  /* 0x000000061d007c0c */ /* 0x000fc8000bfc6270 */
[----:B------:R-:W-:-:S07]  /*0370*/  ISETP.LT.OR P6, PT, R29, RZ, P6 ;  /* 0x000000ff1d00720c */ /* 0x000fce00037c1670 */
[----:B------:R-:W3:Y:S01]  /*0380*/  @!P5 LDC.64 R16, c[0x0][0x380] ;  /* 0x0000e000ff10db82 */ /* 0x000ee20000000a00 */
[----:B0-----:R-:W-:-:S07]  /*0390*/  @!P0 IMAD.WIDE.U32 R22, R19, 0x4, R22 ;  /* 0x0000000413168825 */ /* 0x001fce00078e0016 */
[----:B------:R-:W0:Y:S01]  /*03a0*/  @!P6 LDC.64 R20, c[0x0][0x380] ;  /* 0x0000e000ff14eb82 */ /* 0x000e220000000a00 */
[----:B------:R-:W4:Y:S01]  /*03b0*/  @!P0 LDG.E R23, desc[UR8][R22.64] ;  /* 0x0000000816178981 */ /* 0x000f22000c1e1900 */
[----:B-1----:R-:W-:-:S03]  /*03c0*/  @!P3 IMAD.WIDE.U32 R12, R24, 0x4, R12 ;  /* 0x00000004180cb825 */ /* 0x002fc600078e000c */
[----:B------:R-:W4:Y:S04]  /*03d0*/  @!P0 LDG.E R24, desc[UR8][R14.64+0x4] ;  /* 0x000004080e188981 */ /* 0x000f28000c1e1900 */
[----:B------:R-:W5:Y:S04]  /*03e0*/  @!P3 LDG.E R13, desc[UR8][R12.64] ;  /* 0x000000080c0db981 */ /* 0x000f68000c1e1900 */
[----:B------:R-:W5:Y:S01]  /*03f0*/  @!P5 LDG.E R22, desc[UR8][R14.64+0x14] ;  /* 0x000014080e16d981 */ /* 0x000f62000c1e1900 */
[----:B---3--:R-:W-:-:S03]  /*0400*/  @!P5 IMAD.WIDE.U32 R16, R6, 0x4, R16 ;  /* 0x000000040610d825 */ /* 0x008fc600078e0010 */
[----:B------:R-:W3:Y:S04]  /*0410*/  @!P1 LDG.E R6, desc[UR8][R14.64+0x10] ;  /* 0x000010080e069981 */ /* 0x000ee8000c1e1900 */
[----:B------:R-:W3:Y:S01]  /*0420*/  @!P5 LDG.E R17, desc[UR8][R16.64] ;  /* 0x000000081011d981 */ /* 0x000ee2000c1e1900 */
[----:B0-----:R-:W-:-:S06]  /*0430*/  @!P6 IMAD.WIDE.U32 R20, R29, 0x4, R20 ;  /* 0x000000041d14e825 */ /* 0x001fcc00078e0014 */
[----:B------:R-:W3:Y:S01]  /*0440*/  @!P6 LDG.E R21, desc[UR8][R20.64] ;  /* 0x000000081415e981 */ /* 0x000ee2000c1e1900 */
[----:B--2---:R-:W-:Y:S01]  /*0450*/  @!P4 FFMA R0, R9, R10, R0 ;  /* 0x0000000a0900c223 */ /* 0x004fe20000000000 */
[C---:B------:R-:W-:Y:S01]  /*0460*/  ISETP.GE.AND P4, PT, R27.reuse, UR6, PT ;  /* 0x000000061b007c0c */ /* 0x040fe2000bf86270 */
[----:B------:R-:W0:Y:S03]  /*0470*/  @!P2 LDC.64 R10, c[0x0][0x380] ;  /* 0x0000e000ff0aab82 */ /* 0x000e260000000a00 */
[----:B------:R-:W-:-:S05]  /*0480*/  ISETP.LT.OR P4, PT, R27, RZ, P4 ;  /* 0x000000ff1b00720c */ /* 0x000fca0002781670 */
[----:B------:R-:W1:Y:S08]  /*0490*/  @!P1 LDC.64 R8, c[0x0][0x380] ;  /* 0x0000e000ff089b82 */ /* 0x000e700000000a00 */
[----:B------:R-:W2:Y:S01]  /*04a0*/  @!P4 LDC.64 R18, c[0x0][0x380] ;  /* 0x0000e000ff12cb82 */ /* 0x000ea20000000a00 */
[----:B------:R-:W3:Y:S01]  /*04b0*/  @!P4 LDG.E R12, desc[UR8][R14.64+0x18] ;  /* 0x000018080e0cc981 */ /* 0x000ee2000c1e1900 */
[----:B0-----:R-:W-:-:S03]  /*04c0*/  @!P2 IMAD.WIDE.U32 R10, R25, 0x4, R10 ;  /* 0x00000004190aa825 */ /* 0x001fc600078e000a */
[----:B------:R-:W5:Y:S04]  /*04d0*/  @!P3 LDG.E R25, desc[UR8][R14.64+0x8] ;  /* 0x000008080e19b981 */ /* 0x000f68000c1e1900 */
[----:B------:R-:W3:Y:S01]  /*04e0*/  @!P2 LDG.E R11, desc[UR8][R10.64] ;  /* 0x000000080a0ba981 */ /* 0x000ee2000c1e1900 */
[----:B-1----:R-:W-:-:S03]  /*04f0*/  @!P1 IMAD.WIDE.U32 R8, R5, 0x4, R8 ;  /* 0x0000000405089825 */ /* 0x002fc600078e0008 */
[----:B------:R-:W3:Y:S04]  /*0500*/  @!P2 LDG.E R5, desc[UR8][R14.64+0xc] ;  /* 0x00000c080e05a981 */ /* 0x000ee8000c1e1900 */
[----:B------:R-:W3:Y:S01]  /*0510*/  @!P1 LDG.E R9, desc[UR8][R8.64] ;  /* 0x0000000808099981 */ /* 0x000ee2000c1e1900 */
[----:B--2---:R-:W-:-:S03]  /*0520*/  @!P4 IMAD.WIDE.U32 R18, R27, 0x4, R18 ;  /* 0x000000041b12c825 */ /* 0x004fc600078e0012 */
[----:B------:R-:W2:Y:S04]  /*0530*/  @!P6 LDG.E R10, desc[UR8][R14.64+0x1c] ;  /* 0x00001c080e0ae981 */ /* 0x000ea8000c1e1900 */
[----:B------:R-:W2:Y:S01]  /*0540*/  @!P4 LDG.E R19, desc[UR8][R18.64] ;  /* 0x000000081213c981 */ /* 0x000ea2000c1e1900 */
[----:B------:R-:W-:Y:S01]  /*0550*/  IADD3 R7, PT, PT, R7, 0x8, RZ ;  /* 0x0000000807077810 */ /* 0x000fe20007ffe0ff */
[----:B----4-:R-:W-:-:S03]  /*0560*/  @!P0 FFMA R0, R23, R24, R0 ;  /* 0x0000001817008223 */ /* 0x010fc60000000000 */
[----:B------:R-:W-:Y:S01]  /*0570*/  ISETP.NE.AND P0, PT, R7, R3, PT ;  /* 0x000000030700720c */ /* 0x000fe20003f05270 */
[----:B-----5:R-:W-:-:S04]  /*0580*/  @!P3 FFMA R0, R13, R25, R0 ;  /* 0x000000190d00b223 */ /* 0x020fc80000000000 */
[----:B---3--:R-:W-:-:S04]  /*0590*/  @!P2 FFMA R0, R11, R5, R0 ;  /* 0x000000050b00a223 */ /* 0x008fc80000000000 */
[----:B------:R-:W-:-:S04]  /*05a0*/  @!P1 FFMA R0, R9, R6, R0 ;  /* 0x0000000609009223 */ /* 0x000fc80000000000 */
[----:B------:R-:W-:-:S04]  /*05b0*/  @!P5 FFMA R0, R17, R22, R0 ;  /* 0x000000161100d223 */ /* 0x000fc80000000000 */
[----:B--2---:R-:W-:-:S04]  /*05c0*/  @!P4 FFMA R0, R19, R12, R0 ;  /* 0x0000000c1300c223 */ /* 0x004fc80000000000 */
[----:B------:R-:W-:Y:S01]  /*05d0*/  @!P6 FFMA R0, R21, R10, R0 ;  /* 0x0000000a1500e223 */ /* 0x000fe20000000000 */
[----:B------:R-:W-:Y:S06]  /*05e0*/  @P0 BRA `(.L_x_2) ;  /* 0xfffffff800ec0947 */ /* 0x000fec000383ffff */
.L_x_1:
[----:B------:R-:W-:Y:S05]  /*05f0*/  BRA.U !UP1, `(.L_x_0) ;  /* 0x0000000509387547 */ /* 0x000fea000b800000 */
[----:B------:R-:W0:Y:S01]  /*0600*/  LDCU UR4, c[0x0][0x398] ;  /* 0x00007300ff0477ac */ /* 0x000e220008000800 */
[----:B------:R-:W-:Y:S02]  /*0610*/  UISETP.GE.U32.AND UP0, UPT, UR7, 0x4, UPT ;  /* 0x000000040700788c */ /* 0x000fe4000bf06070 */
[----:B0-----:R-:W-:-:S04]  /*0620*/  ULOP3.LUT UR5, UR4, 0x3, URZ, 0xc0, !UPT ;  /* 0x0000000304057892 */ /* 0x001fc8000f8ec0ff */
[----:B------:R-:W-:-:S03]  /*0630*/  UISETP.NE.AND UP1, UPT, UR5, URZ, UPT ;  /* 0x000000ff0500728c */ /* 0x000fc6000bf25270 */
[----:B------:R-:W-:Y:S08]  /*0640*/  BRA.U !UP0, `(.L_x_3) ;  /* 0x00000001088c7547 */ /* 0x000ff0000b800000 */
[----:B------:R-:W-:Y:S01]  /*0650*/  IMAD.IADD R17, R4, 0x1, R3 ;  /* 0x0000000104117824 */ /* 0x000fe200078e0203 */
[----:B------:R-:W0:Y:S03]  /*0660*/  LDC.64 R8, c[0x0][0x390] ;  /* 0x0000e400ff087b82 */ /* 0x000e260000000a00 */
[C---:B------:R-:W-:Y:S01]  /*0670*/  VIADD R5, R17.reuse, 0x3 ;  /* 0x0000000311057836 */ /* 0x040fe20000000000 */
[C---:B------:R-:W-:Y:S02]  /*0680*/  ISETP.GE.AND P0, PT, R17.reuse, UR6, PT ;  /* 0x0000000611007c0c */ /* 0x040fe4000bf06270 */
[C---:B------:R-:W-:Y:S02]  /*0690*/  IADD3 R19, PT, PT, R17.reuse, 0x1, RZ ;  /* 0x0000000111137810 */ /* 0x040fe40007ffe0ff */
[C---:B------:R-:W-:Y:S02]  /*06a0*/  IADD3 R21, PT, PT, R17.reuse, 0x2, RZ ;  /* 0x0000000211157810 */ /* 0x040fe40007ffe0ff */
[----:B------:R-:W-:-:S02]  /*06b0*/  ISETP.LT.OR P0, PT, R17, RZ, P0 ;  /* 0x000000ff1100720c */ /* 0x000fc40000701670 */
[----:B------:R-:W-:Y:S02]  /*06c0*/  ISETP.GE.AND P1, PT, R19, UR6, PT ;  /* 0x0000000613007c0c */ /* 0x000fe4000bf26270 */
[----:B------:R-:W-:Y:S02]  /*06d0*/  ISETP.GE.AND P2, PT, R21, UR6, PT ;  /* 0x0000000615007c0c */ /* 0x000fe4000bf46270 */
[----:B------:R-:W-:Y:S02]  /*06e0*/  ISETP.LT.OR P1, PT, R19, RZ, P1 ;  /* 0x000000ff1300720c */ /* 0x000fe40000f21670 */
[----:B------:R-:W-:Y:S02]  /*06f0*/  ISETP.LT.OR P2, PT, R21, RZ, P2 ;  /* 0x000000ff1500720c */ /* 0x000fe40001741670 */
[----:B------:R-:W-:-:S03]  /*0700*/  ISETP.GE.AND P3, PT, R5, UR6, PT ;  /* 0x0000000605007c0c */ /* 0x000fc6000bf66270 */
[----:B------:R-:W1:Y:S01]  /*0710*/  @!P0 LDC.64 R14, c[0x0][0x380] ;  /* 0x0000e000ff0e8b82 */ /* 0x000e620000000a00 */
[----:B------:R-:W-:Y:S01]  /*0720*/  ISETP.LT.OR P3, PT, R5, RZ, P3 ;  /* 0x000000ff0500720c */ /* 0x000fe20001f61670 */
[----:B0-----:R-:W-:-:S05]  /*0730*/  IMAD.WIDE.U32 R8, R3, 0x4, R8 ;  /* 0x0000000403087825 */ /* 0x001fca00078e0008 */
[----:B------:R-:W2:Y:S01]  /*0740*/  @!P0 LDG.E R16, desc[UR8][R8.64] ;  /* 0x0000000808108981 */ /* 0x000ea2000c1e1900 */
[----:B------:R-:W0:Y:S06]  /*0750*/  @!P1 LDC.64 R12, c[0x0][0x380] ;  /* 0x0000e000ff0c9b82 */ /* 0x000e2c0000000a00 */
[----:B------:R-:W3:Y:S02]  /*0760*/  @!P3 LDG.E R18, desc[UR8][R8.64+0xc] ;  /* 0x00000c080812b981 */ /* 0x000ee4000c1e1900 */
[----:B------:R-:W4:Y:S08]  /*0770*/  @!P2 LDC.64 R10, c[0x0][0x380] ;  /* 0x0000e000ff0aab82 */ /* 0x000f300000000a00 */
[----:B------:R-:W5:Y:S01]  /*0780*/  @!P3 LDC.64 R6, c[0x0][0x380] ;  /* 0x0000e000ff06bb82 */ /* 0x000f620000000a00 */
[----:B-1----:R-:W-:-:S02]  /*0790*/  @!P0 IMAD.WIDE.U32 R14, R17, 0x4, R14 ;  /* 0x00000004110e8825 */ /* 0x002fc400078e000e */
[----:B------:R-:W3:Y:S04]  /*07a0*/  @!P1 LDG.E R17, desc[UR8][R8.64+0x4] ;  /* 0x0000040808119981 */ /* 0x000ee8000c1e1900 */
[----:B------:R-:W2:Y:S01]  /*07b0*/  @!P0 LDG.E R15, desc[UR8][R14.64] ;  /* 0x000000080e0f8981 */ /* 0x000ea2000c1e1900 */
[----:B0-----:R-:W-:-:S06]  /*07c0*/  @!P1 IMAD.WIDE.U32 R12, R19, 0x4, R12 ;  /* 0x00000004130c9825 */ /* 0x001fcc00078e000c */
[----:B------:R-:W3:Y:S01]  /*07d0*/  @!P1 LDG.E R13, desc[UR8][R12.64] ;  /* 0x000000080c0d9981 */ /* 0x000ee2000c1e1900 */
[----:B----4-:R-:W-:-:S06]  /*07e0*/  @!P2 IMAD.WIDE.U32 R10, R21, 0x4, R10 ;  /* 0x00000004150aa825 */ /* 0x010fcc00078e000a */
[----:B------:R-:W4:Y:S01]  /*07f0*/  @!P2 LDG.E R11, desc[UR8][R10.64] ;  /* 0x000000080a0ba981 */ /* 0x000f22000c1e1900 */
[----:B-----5:R-:W-:-:S03]  /*0800*/  @!P3 IMAD.WIDE.U32 R6, R5, 0x4, R6 ;  /* 0x000000040506b825 */ /* 0x020fc600078e0006 */
[----:B------:R-:W4:Y:S04]  /*0810*/  @!P2 LDG.E R5, desc[UR8][R8.64+0x8] ;  /* 0x000008080805a981 */ /* 0x000f28000c1e1900 */
[----:B------:R-:W5:Y:S01]  /*0820*/  @!P3 LDG.E R7, desc[UR8][R6.64] ;  /* 0x000000080607b981 */ /* 0x000f62000c1e1900 */
[----:B------:R-:W-:Y:S01]  /*0830*/  IADD3 R3, PT, PT, R3, 0x4, RZ ;  /* 0x0000000403037810 */ /* 0x000fe20007ffe0ff */
[----:B--2---:R-:W-:-:S04]  /*0840*/  @!P0 FFMA R0, R15, R16, R0 ;  /* 0x000000100f008223 */ /* 0x004fc80000000000 */
[----:B---3--:R-:W-:-:S04]  /*0850*/  @!P1 FFMA R0, R13, R17, R0 ;  /* 0x000000110d009223 */ /* 0x008fc80000000000 */
[----:B----4-:R-:W-:-:S04]  /*0860*/  @!P2 FFMA R0, R11, R5, R0 ;  /* 0x000000050b00a223 */ /* 0x010fc80000000000 */
[----:B-----5:R-:W-:-:S07]  /*0870*/  @!P3 FFMA R0, R7, R18, R0 ;  /* 0x000000120700b223 */ /* 0x020fce0000000000 */
.L_x_3:
[----:B------:R-:W-:Y:S05]  /*0880*/  BRA.U !UP1, `(.L_x_0) ;  /* 0x0000000109947547 */ /* 0x000fea000b800000 */
[----:B------:R-:W-:Y:S02]  /*0890*/  UISETP.NE.AND UP0, UPT, UR5, 0x1, UPT ;  /* 0x000000010500788c */ /* 0x000fe4000bf05270 */
[----:B------:R-:W-:-:S04]  /*08a0*/  ULOP3.LUT UR4, UR4, 0x1, URZ, 0xc0, !UPT ;  /* 0x0000000104047892 */ /* 0x000fc8000f8ec0ff */
[----:B------:R-:W-:-:S03]  /*08b0*/  UISETP.NE.U32.AND UP1, UPT, UR4, 0x1, UPT ;  /* 0x000000010400788c */ /* 0x000fc6000bf25070 */
[----:B------:R-:W-:Y:S08]  /*08c0*/  BRA.U !UP0, `(.L_x_4) ;  /* 0x00000001084c7547 */ /* 0x000ff0000b800000 */
[----:B------:R-:W-:Y:S01]  /*08d0*/  IADD3 R5, PT, PT, R4, R3, RZ ;  /* 0x0000000304057210 */ /* 0x000fe20007ffe0ff */
[----:B------:R-:W0:Y:S03]  /*08e0*/  LDC.64 R6, c[0x0][0x390] ;  /* 0x0000e400ff067b82 */ /* 0x000e260000000a00 */
[C---:B------:R-:W-:Y:S01]  /*08f0*/  ISETP.GE.AND P0, PT, R5.reuse, UR6, PT ;  /* 0x0000000605007c0c */ /* 0x040fe2000bf06270 */
[----:B------:R-:W-:-:S03]  /*0900*/  VIADD R15, R5, 0x1 ;  /* 0x00000001050f7836 */ /* 0x000fc60000000000 */
[----:B------:R-:W-:Y:S02]  /*0910*/  ISETP.LT.OR P0, PT, R5, RZ, P0 ;  /* 0x000000ff0500720c */ /* 0x000fe40000701670 */
[----:B------:R-:W-:-:S04]  /*0920*/  ISETP.GE.AND P1, PT, R15, UR6, PT ;  /* 0x000000060f007c0c */ /* 0x000fc8000bf26270 */
[----:B------:R-:W-:-:S07]  /*0930*/  ISETP.LT.OR P1, PT, R15, RZ, P1 ;  /* 0x000000ff0f00720c */ /* 0x000fce0000f21670 */
[----:B------:R-:W1:Y:S01]  /*0940*/  @!P0 LDC.64 R8, c[0x0][0x380] ;  /* 0x0000e000ff088b82 */ /* 0x000e620000000a00 */
[----:B0-----:R-:W-:-:S07]  /*0950*/  IMAD.WIDE.U32 R10, R3, 0x4, R6 ;  /* 0x00000004030a7825 */ /* 0x001fce00078e0006 */
[----:B------:R-:W0:Y:S01]  /*0960*/  @!P1 LDC.64 R12, c[0x0][0x380] ;  /* 0x0000e000ff0c9b82 */ /* 0x000e220000000a00 */
[----:B-1----:R-:W-:Y:S02]  /*0970*/  @!P0 IMAD.WIDE.U32 R6, R5, 0x4, R8 ;  /* 0x0000000405068825 */ /* 0x002fe400078e0008 */
[----:B------:R-:W2:Y:S04]  /*0980*/  @!P0 LDG.E R5, desc[UR8][R10.64] ;  /* 0x000000080a058981 */ /* 0x000ea8000c1e1900 */
[----:B------:R-:W2:Y:S01]  /*0990*/  @!P0 LDG.E R7, desc[UR8][R6.64] ;  /* 0x0000000806078981 */ /* 0x000ea2000c1e1900 */
[----:B0-----:R-:W-:-:S03]  /*09a0*/  @!P1 IMAD.WIDE.U32 R8, R15, 0x4, R12 ;  /* 0x000000040f089825 */ /* 0x001fc600078e000c */
[----:B------:R-:W3:Y:S04]  /*09b0*/  @!P1 LDG.E R12, desc[UR8][R10.64+0x4] ;  /* 0x000004080a0c9981 */ /* 0x000ee8000c1e1900 */
[----:B------:R-:W3:Y:S01]  /*09c0*/  @!P1 LDG.E R9, desc[UR8][R8.64] ;  /* 0x0000000808099981 */ /* 0x000ee2000c1e1900 */
[----:B------:R-:W-:Y:S01]  /*09d0*/  IADD3 R3, PT, PT, R3, 0x2, RZ ;  /* 0x0000000203037810 */ /* 0x000fe20007ffe0ff */
[----:B--2---:R-:W-:-:S04]  /*09e0*/  @!P0 FFMA R0, R7, R5, R0 ;  /* 0x0000000507008223 */ /* 0x004fc80000000000 */
[----:B---3--:R-:W-:-:S07]  /*09f0*/  @!P1 FFMA R0, R9, R12, R0 ;  /* 0x0000000c09009223 */ /* 0x008fce0000000000 */
.L_x_4:
[----:B------:R-:W-:Y:S05]  /*0a00*/  BRA.U UP1, `(.L_x_0) ;  /* 0x0000000101347547 */ /* 0x000fea000b800000 */
[----:B------:R-:W-:Y:S01]  /*0a10*/  IADD3 R9, PT, PT, R4, R3, RZ ;  /* 0x0000000304097210 */ /* 0x000fe20007ffe0ff */
[----:B------:R-:W-:Y:S03]  /*0a20*/  BSSY.RECONVERGENT B0, `(.L_x_0) ;  /* 0x000000b000007945 */ /* 0x000fe60003800200 */
[----:B------:R-:W-:-:S04]  /*0a30*/  ISETP.GE.AND P0, PT, R9, UR6, PT ;  /* 0x0000000609007c0c */ /* 0x000fc8000bf06270 */
[----:B------:R-:W-:-:S13]  /*0a40*/  ISETP.LT.OR P0, PT, R9, RZ, P0 ;  /* 0x000000ff0900720c */ /* 0x000fda0000701670 */
[----:B------:R-:W-:Y:S05]  /*0a50*/  @P0 BRA `(.L_x_5) ;  /* 0x00000000001c0947 */ /* 0x000fea0003800000 */
[----:B------:R-:W0:Y:S08]  /*0a60*/  LDC.64 R4, c[0x0][0x380] ;  /* 0x0000e000ff047b82 */ /* 0x000e300000000a00 */
[----:B------:R-:W1:Y:S01]  /*0a70*/  LDC.64 R6, c[0x0][0x390] ;  /* 0x0000e400ff067b82 */ /* 0x000e620000000a00 */
[----:B0-----:R-:W-:-:S06]  /*0a80*/  IMAD.WIDE.U32 R4, R9, 0x4, R4 ;  /* 0x0000000409047825 */ /* 0x001fcc00078e0004 */
[----:B------:R-:W2:Y:S01]  /*0a90*/  LDG.E R5, desc[UR8][R4.64] ;  /* 0x0000000804057981 */ /* 0x000ea2000c1e1900 */
[----:B-1----:R-:W-:-:S06]  /*0aa0*/  IMAD.WIDE.U32 R6, R3, 0x4, R6 ;  /* 0x0000000403067825 */ /* 0x002fcc00078e0006 */
[----:B------:R-:W2:Y:S02]  /*0ab0*/  LDG.E R6, desc[UR8][R6.64] ;  /* 0x0000000806067981 */ /* 0x000ea4000c1e1900 */
[----:B--2---:R-:W-:-:S07]  /*0ac0*/  FFMA R0, R5, R6, R0 ;  /* 0x0000000605007223 */ /* 0x004fce0000000000 */
.L_x_5:
[----:B------:R-:W-:Y:S05]  /*0ad0*/  BSYNC.RECONVERGENT B0 ;  /* 0x0000000000007941 */ /* 0x000fea0003800200 */
.L_x_0:
[----:B------:R-:W0:Y:S02]  /*0ae0*/  LDC.64 R4, c[0x0][0x3a0] ;  /* 0x0000e800ff047b82 */ /* 0x000e240000000a00 */
[----:B0-----:R-:W-:-:S05]  /*0af0*/  IMAD.WIDE R2, R2, 0x4, R4 ;  /* 0x0000000402027825 */ /* 0x001fca00078e0204 */
[----:B------:R-:W-:Y:S01]  /*0b00*/  STG.E desc[UR8][R2.64], R0 ;  /* 0x0000000002007986 */ /* 0x000fe2000c101908 */
[----:B------:R-:W-:Y:S05]  /*0b10*/  EXIT ;  /* 0x000000000000794d */ /* 0x000fea0003800000 */
.L_x_6:
[----:B------:R-:W-:-:S00]  /*0b20*/  BRA `(.L_x_6) ;  /* 0xfffffffc00fc7947 */ /* 0x000fc0000383ffff */
[----:B------:R-:W-:-:S00]  /*0b30*/  NOP ;  /* 0x0000000000007918 */ /* 0x000fc00000000000 */
        /* <DEDUP_REMOVED lines=12> */
.L_x_14:


//--------------------- .text._Z16NaiveConvolutionIiEv16KernelParametersIT_E --------------------------
	.section	.text._Z16NaiveConvolutionIiEv16KernelParametersIT_E,"ax",@progbits
	.align	128
        .global         _Z16NaiveConvolutionIiEv16KernelParametersIT_E
        .type           _Z16NaiveConvolutionIiEv16KernelParametersIT_E,@function
        .size           _Z16NaiveConvolutionIiEv16KernelParametersIT_E,(.L_x_15 - _Z16NaiveConvolutionIiEv16KernelParametersIT_E)
        .other          _Z16NaiveConvolutionIiEv16KernelParametersIT_E,@"STO_CUDA_ENTRY STV_DEFAULT"
_Z16NaiveConvolutionIiEv16KernelParametersIT_E:
.text._Z16NaiveConvolutionIiEv16KernelParametersIT_E:
        /* <DEDUP_REMOVED lines=26> */
.L_x_9:
        /* <DEDUP_REMOVED lines=43> */
[----:B--2---:R-:W-:Y:S01]  /*0450*/  @!P4 IMAD R0, R9, R10, R0 ;  /* 0x0000000a0900c224 */ /* 0x004fe200078e0200 */
        /* <DEDUP_REMOVED lines=16> */
[----:B----4-:R-:W-:-:S03]  /*0560*/  @!P0 IMAD R0, R23, R24, R0 ;  /* 0x0000001817008224 */ /* 0x010fc600078e0200 */
[----:B------:R-:W-:Y:S01]  /*0570*/  ISETP.NE.AND P0, PT, R7, R3, PT ;  /* 0x000000030700720c */ /* 0x000fe20003f05270 */
[----:B-----5:R-:W-:-:S04]  /*0580*/  @!P3 IMAD R0, R13, R25, R0 ;  /* 0x000000190d00b224 */ /* 0x020fc800078e0200 */
[----:B---3--:R-:W-:-:S04]  /*0590*/  @!P2 IMAD R0, R11, R5, R0 ;  /* 0x000000050b00a224 */ /* 0x008fc800078e0200 */
[----:B------:R-:W-:-:S04]  /*05a0*/  @!P1 IMAD R0, R9, R6, R0 ;  /* 0x0000000609009224 */ /* 0x000fc800078e0200 */
[----:B------:R-:W-:-:S04]  /*05b0*/  @!P5 IMAD R0, R17, R22, R0 ;  /* 0x000000161100d224 */ /* 0x000fc800078e0200 */
[----:B--2---:R-:W-:-:S04]  /*05c0*/  @!P4 IMAD R0, R19, R12, R0 ;  /* 0x0000000c1300c224 */ /* 0x004fc800078e0200 */
[----:B------:R-:W-:Y:S01]  /*05d0*/  @!P6 IMAD R0, R21, R10, R0 ;  /* 0x0000000a1500e224 */ /* 0x000fe200078e0200 */
[----:B------:R-:W-:Y:S06]  /*05e0*/  @P0 BRA `(.L_x_9) ;  /* 0xfffffff800ec0947 */ /* 0x000fec000383ffff */
.L_x_8:
        /* <DEDUP_REMOVED lines=37> */
[----:B--2---:R-:W-:-:S04]  /*0840*/  @!P0 IMAD R0, R15, R16, R0 ;  /* 0x000000100f008224 */ /* 0x004fc800078e0200 */
[----:B---3--:R-:W-:-:S04]  /*0850*/  @!P1 IMAD R0, R13, R17, R0 ;  /* 0x000000110d009224 */ /* 0x008fc800078e0200 */
[----:B----4-:R-:W-:-:S04]  /*0860*/  @!P2 IMAD R0, R11, R5, R0 ;  /* 0x000000050b00a224 */ /* 0x010fc800078e0200 */
[----:B-----5:R-:W-:-:S07]  /*0870*/  @!P3 IMAD R0, R7, R18, R0 ;  /* 0x000000120700b224 */ /* 0x020fce00078e0200 */
.L_x_10:
        /* <DEDUP_REMOVED lines=22> */
[----:B--2---:R-:W-:-:S04]  /*09e0*/  @!P0 IMAD R0, R7, R5, R0 ;  /* 0x0000000507008224 */ /* 0x004fc800078e0200 */
[----:B---3--:R-:W-:-:S07]  /*09f0*/  @!P1 IMAD R0, R9, R12, R0 ;  /* 0x0000000c09009224 */ /* 0x008fce00078e0200 */
.L_x_11:
        /* <DEDUP_REMOVED lines=12> */
[----:B--2---:R-:W-:-:S07]  /*0ac0*/  IMAD R0, R5, R6, R0 ;  /* 0x0000000605007224 */ /* 0x004fce00078e0200 */
.L_x_12:
[----:B------:R-:W-:Y:S05]  /*0ad0*/  BSYNC.RECONVERGENT B0 ;  /* 0x0000000000007941 */ /* 0x000fea0003800200 */
.L_x_7:
[----:B------:R-:W0:Y:S02]  /*0ae0*/  LDC.64 R4, c[0x0][0x3a0] ;  /* 0x0000e800ff047b82 */ /* 0x000e240000000a00 */
[----:B0-----:R-:W-:-:S05]  /*0af0*/  IMAD.WIDE R2, R2, 0x4, R4 ;  /* 0x0000000402027825 */ /* 0x001fca00078e0204 */
[----:B------:R-:W-:Y:S01]  /*0b00*/  STG.E desc[UR8][R2.64], R0 ;  /* 0x0000000002007986 */ /* 0x000fe2000c101908 */
[----:B------:R-:W-:Y:S05]  /*0b10*/  EXIT ;  /* 0x000000000000794d */ /* 0x000fea0003800000 */
.L_x_13:
        /* <DEDUP_REMOVED lines=14> */
.L_x_15:


//--------------------- .nv.shared.reserved.0     --------------------------
	.section	.nv.shared.reserved.0,"aw",@nobits
	.weak		__nv_reservedSMEM_offset_0_alias
	.size		__nv_reservedSMEM_offset_0_alias, 0, 64
	.other		__nv_reservedSMEM_offset_0_alias,@"STO_CUDA_RESERVED_SHARED STV_DEFAULT"
__nv_reservedSMEM_offset_0_alias:
	.zero		0
	.zero		64


//--------------------- .nv.constant0._Z16NaiveConvolutionIfEv16KernelParametersIT_E --------------------------
	.section	.nv.constant0._Z16NaiveConvolutionIfEv16KernelParametersIT_E,"a",@progbits
	.sectionflags	@""
	.align	4
.nv.constant0._Z16NaiveConvolutionIfEv16KernelParametersIT_E:
	.zero		944


//--------------------- .nv.constant0._Z16NaiveConvolutionIiEv16KernelParametersIT_E --------------------------
	.section	.nv.constant0._Z16NaiveConvolutionIiEv16KernelParametersIT_E,"a",@progbits
	.sectionflags	@""
	.align	4
.nv.constant0._Z16NaiveConvolutionIiEv16KernelParametersIT_E:
	.zero		944


//--------------------- SYMBOLS --------------------------

	.type		.nv.reservedSmem.offset0,@object
	.size		.nv.reservedSmem.offset0,0x4
